//
// Generated by NVIDIA NVVM Compiler
//
// Compiler Build ID: CL-36424714
// Cuda compilation tools, release 13.0, V13.0.88
// Based on NVVM 20.0.0
//

.version 9.0
.target sm_100
.address_size 64

	// .globl	_Z7kernel2PdS_iii
// _ZZ7kernel2PdS_iiiE1w has been demoted

.visible .entry _Z7kernel2PdS_iii(
	.param .u64 .ptr .align 1 _Z7kernel2PdS_iii_param_0,
	.param .u64 .ptr .align 1 _Z7kernel2PdS_iii_param_1,
	.param .u32 _Z7kernel2PdS_iii_param_2,
	.param .u32 _Z7kernel2PdS_iii_param_3,
	.param .u32 _Z7kernel2PdS_iii_param_4
)
{
	.reg .pred 	%p<2>;
	.reg .b32 	%r<9>;
	.reg .b64 	%rd<9>;
	.reg .b64 	%fd<5>;
	// demoted variable
	.shared .align 8 .f64 _ZZ7kernel2PdS_iiiE1w;
	ld.param.u64 	%rd1, [_Z7kernel2PdS_iii_param_0];
	ld.param.u64 	%rd2, [_Z7kernel2PdS_iii_param_1];
	ld.param.u32 	%r2, [_Z7kernel2PdS_iii_param_3];
	ld.param.u32 	%r3, [_Z7kernel2PdS_iii_param_4];
	mov.u32 	%r1, %tid.x;
	setp.ne.s32 	%p1, %r1, 0;
	@%p1 bra 	$L__BB0_2;
	cvta.to.global.u64 	%rd3, %rd2;
	mul.wide.s32 	%rd4, %r2, 8;
	add.s64 	%rd5, %rd3, %rd4;
	ld.global.f64 	%fd1, [%rd5];
	st.shared.f64 	[_ZZ7kernel2PdS_iiiE1w], %fd1;
$L__BB0_2:
	cvta.to.global.u64 	%rd6, %rd1;
	bar.sync 	0;
	mad.lo.s32 	%r4, %r2, %r3, %r2;
	mov.u32 	%r5, %ctaid.x;
	mov.u32 	%r6, %ntid.x;
	mad.lo.s32 	%r7, %r6, %r5, %r1;
	add.s32 	%r8, %r7, %r4;
	mul.wide.s32 	%rd7, %r8, 8;
	add.s64 	%rd8, %rd6, %rd7;
	ld.global.f64 	%fd2, [%rd8];
	ld.shared.f64 	%fd3, [_ZZ7kernel2PdS_iiiE1w];
	div.rn.f64 	%fd4, %fd2, %fd3;
	st.global.f64 	[%rd8], %fd4;
	ret;

}


// ===== COMPILED SASS (sm_100) =====

	.target	sm_100

	.elftype	@"ET_EXEC"


//--------------------- .note.nv.tkinfo           --------------------------
	.section	.note.nv.tkinfo,"",@"SHT_NOTE"
	.sectionflags	@"SHF_NOTE_NV_TKINFO"
	.tkinfo
        /*0018*/ 	.word	0x00000002
        /*0030*/ 	.string	""
        /*0030*/ 	.string	"ptxas"
        /*0030*/ 	.string	"Cuda compilation tools, release 13.0, V13.0.88"
        /*0030*/ 	.string	"Build cuda_13.0.r13.0/compiler.36424714_0"
        /*0030*/ 	.string	"-arch sm_100 -m 64 "



//--------------------- .note.nv.cuinfo           --------------------------
	.section	.note.nv.cuinfo,"",@"SHT_NOTE"
	.sectionflags	@"SHF_NOTE_NV_CUINFO"
        /*0018*/ 	.short	0x0002
        /*001a*/ 	.short	0x0064
        /*001c*/ 	.short	0x0082
	.zero		2


//--------------------- .nv.info                  --------------------------
	.section	.nv.info,"",@"SHT_CUDA_INFO"
	.align	4


	//----- nvinfo : EIATTR_REGCOUNT
	.align		4
        /*0000*/ 	.byte	0x04, 0x2f
        /*0002*/ 	.short	(.L_1 - .L_0)
	.align		4
.L_0:
        /*0004*/ 	.word	index@(_Z7kernel2PdS_iii)
        /*0008*/ 	.word	0x0000001a


	//----- nvinfo : EIATTR_FRAME_SIZE
	.align		4
.L_1:
        /*000c*/ 	.byte	0x04, 0x11
        /*000e*/ 	.short	(.L_3 - .L_2)
	.align		4
.L_2:
        /*0010*/ 	.word	index@($__internal_0_$__cuda_sm20_div_rn_f64_full)
        /*0014*/ 	.word	0x00000000


	//----- nvinfo : EIATTR_FRAME_SIZE
	.align		4
.L_3:
        /*0018*/ 	.byte	0x04, 0x11
        /*001a*/ 	.short	(.L_5 - .L_4)
	.align		4
.L_4:
        /*001c*/ 	.word	index@(_Z7kernel2PdS_iii)
        /*0020*/ 	.word	0x00000000


	//----- nvinfo : EIATTR_MIN_STACK_SIZE
	.align		4
.L_5:
        /*0024*/ 	.byte	0x04, 0x12
        /*0026*/ 	.short	(.L_7 - .L_6)
	.align		4
.L_6:
        /*0028*/ 	.word	index@(_Z7kernel2PdS_iii)
        /*002c*/ 	.word	0x00000000
.L_7:


//--------------------- .nv.compat                --------------------------
	.section	.nv.compat,"",@"SHT_CUDA_COMPAT_INFO"
	.align	4
        /*0000*/ 	.byte	0x02, 0x09, 0x00, 0x00, 0x02, 0x02, 0x01, 0x00, 0x02, 0x05, 0x05, 0x00, 0x03, 0x07, 0x01, 0x01
        /*0010*/ 	.byte	0x02, 0x03, 0x00, 0x00, 0x02, 0x06, 0x01, 0x00, 0x04, 0x0b, 0x08, 0x00, 0x01, 0x00, 0x00, 0x00
        /*0020*/ 	.byte	0x00, 0x00, 0x00, 0x00


//--------------------- .nv.info._Z7kernel2PdS_iii --------------------------
	.section	.nv.info._Z7kernel2PdS_iii,"",@"SHT_CUDA_INFO"
	.sectionflags	@""
	.align	4


	//----- nvinfo : EIATTR_CUDA_API_VERSION
	.align		4
        /*0000*/ 	.byte	0x04, 0x37
        /*0002*/ 	.short	(.L_9 - .L_8)
.L_8:
        /*0004*/ 	.word	0x00000082


	//----- nvinfo : EIATTR_KPARAM_INFO
	.align		4
.L_9:
        /*0008*/ 	.byte	0x04, 0x17
        /*000a*/ 	.short	(.L_11 - .L_10)
.L_10:
        /*000c*/ 	.word	0x00000000
        /*0010*/ 	.short	0x0004
        /*0012*/ 	.short	0x0018
        /*0014*/ 	.byte	0x00, 0xf0, 0x11, 0x00


	//----- nvinfo : EIATTR_KPARAM_INFO
	.align		4
.L_11:
        /*0018*/ 	.byte	0x04, 0x17
        /*001a*/ 	.short	(.L_13 - .L_12)
.L_12:
        /*001c*/ 	.word	0x00000000
        /*0020*/ 	.short	0x0003
        /*0022*/ 	.short	0x0014
        /*0024*/ 	.byte	0x00, 0xf0, 0x11, 0x00


	//----- nvinfo : EIATTR_KPARAM_INFO
	.align		4
.L_13:
        /*0028*/ 	.byte	0x04, 0x17
        /*002a*/ 	.short	(.L_15 - .L_14)
.L_14:
        /*002c*/ 	.word	0x00000000
        /*0030*/ 	.short	0x0002
        /*0032*/ 	.short	0x0010
        /*0034*/ 	.byte	0x00, 0xf0, 0x11, 0x00


	//----- nvinfo : EIATTR_KPARAM_INFO
	.align		4
.L_15:
        /*0038*/ 	.byte	0x04, 0x17
        /*003a*/ 	.short	(.L_17 - .L_16)
.L_16:
        /*003c*/ 	.word	0x00000000
        /*0040*/ 	.short	0x0001
        /*0042*/ 	.short	0x0008
        /*0044*/ 	.byte	0x00, 0xf5, 0x21, 0x00


	//----- nvinfo : EIATTR_KPARAM_INFO
	.align		4
.L_17:
        /*0048*/ 	.byte	0x04, 0x17
        /*004a*/ 	.short	(.L_19 - .L_18)
.L_18:
        /*004c*/ 	.word	0x00000000
        /*0050*/ 	.short	0x0000
        /*0052*/ 	.short	0x0000
        /*0054*/ 	.byte	0x00, 0xf5, 0x21, 0x00


	//----- nvinfo : EIATTR_SPARSE_MMA_MASK
	.align		4
.L_19:
        /*0058*/ 	.byte	0x03, 0x50
        /*005a*/ 	.short	0x0000


	//----- nvinfo : EIATTR_MAXREG_COUNT
	.align		4
        /*005c*/ 	.byte	0x03, 0x1b
        /*005e*/ 	.short	0x00ff


	//----- nvinfo : EIATTR_NUM_BARRIERS
	.align		4
        /*0060*/ 	.byte	0x02, 0x4c
        /*0062*/ 	.byte	0x01
	.zero		1


	//----- nvinfo : EIATTR_MERCURY_ISA_VERSION
	.align		4
        /*0064*/ 	.byte	0x03, 0x5f
        /*0066*/ 	.short	0x0101


	//----- nvinfo : EIATTR_VRC_CTA_INIT_COUNT
	.align		4
        /*0068*/ 	.byte	0x02, 0x4a
	.zero		1
	.zero		1


	//----- nvinfo : EIATTR_EXIT_INSTR_OFFSETS
	.align		4
        /*006c*/ 	.byte	0x04, 0x1c
        /*006e*/ 	.short	(.L_21 - .L_20)


	//   ....[0]....
.L_20:
        /*0070*/ 	.word	0x000002c0


	//----- nvinfo : EIATTR_CRS_STACK_SIZE
	.align		4
.L_21:
        /*0074*/ 	.byte	0x04, 0x1e
        /*0076*/ 	.short	(.L_23 - .L_22)
.L_22:
        /*0078*/ 	.word	0x00000000


	//----- nvinfo : EIATTR_CBANK_PARAM_SIZE
	.align		4
.L_23:
        /*007c*/ 	.byte	0x03, 0x19
        /*007e*/ 	.short	0x001c


	//----- nvinfo : EIATTR_PARAM_CBANK
	.align		4
        /*0080*/ 	.byte	0x04, 0x0a
        /*0082*/ 	.short	(.L_25 - .L_24)
	.align		4
.L_24:
        /*0084*/ 	.word	index@(.nv.constant0._Z7kernel2PdS_iii)
        /*0088*/ 	.short	0x0380
        /*008a*/ 	.short	0x001c


	//----- nvinfo : EIATTR_SW_WAR
	.align		4
.L_25:
        /*008c*/ 	.byte	0x04, 0x36
        /*008e*/ 	.short	(.L_27 - .L_26)
.L_26:
        /*0090*/ 	.word	0x00000008
.L_27:


//--------------------- .nv.callgraph             --------------------------
	.section	.nv.callgraph,"",@"SHT_CUDA_CALLGRAPH"
	.align	4
	.sectionentsize	8
	.align		4
        /*0000*/ 	.word	0x00000000
	.align		4
        /*0004*/ 	.word	0xffffffff
	.align		4
        /*0008*/ 	.word	0x00000000
	.align		4
        /*000c*/ 	.word	0xfffffffe
	.align		4
        /*0010*/ 	.word	0x00000000
	.align		4
        /*0014*/ 	.word	0xfffffffd
	.align		4
        /*0018*/ 	.word	0x00000000
	.align		4
        /*001c*/ 	.word	0xfffffffc


//--------------------- .text._Z7kernel2PdS_iii   --------------------------
	.section	.text._Z7kernel2PdS_iii,"ax",@progbits
	.align	128
        .global         _Z7kernel2PdS_iii
        .type           _Z7kernel2PdS_iii,@function
        .size           _Z7kernel2PdS_iii,(.L_x_8 - _Z7kernel2PdS_iii)
        .other          _Z7kernel2PdS_iii,@"STO_CUDA_ENTRY STV_DEFAULT"
_Z7kernel2PdS_iii:
.text._Z7kernel2PdS_iii:
[----:B------:R-:W-:Y:S01]  /*0000*/  LDC R1, c[0x0][0x37c] ;  /* 0x0000df00ff017b82 */ /* 0x000fe20000000800 */
[----:B------:R-:W0:Y:S07]  /*0010*/  S2R R7, SR_TID.X ;  /* 0x0000000000077919 */ /* 0x000e2e0000002100 */
[----:B------:R-:W1:Y:S01]  /*0020*/  LDC R9, c[0x0][0x394] ;  /* 0x0000e500ff097b82 */ /* 0x000e620000000800 */
[----:B------:R-:W2:Y:S07]  /*0030*/  LDCU.64 UR6, c[0x0][0x358] ;  /* 0x00006b00ff0677ac */ /* 0x000eae0008000a00 */
[----:B------:R-:W3:Y:S08]  /*0040*/  S2UR UR4, SR_CTAID.X ;  /* 0x00000000000479c3 */ /* 0x000ef00000002500 */
[----:B------:R-:W3:Y:S08]  /*0050*/  LDC R0, c[0x0][0x360] ;  /* 0x0000d800ff007b82 */ /* 0x000ef00000000800 */
[----:B------:R-:W4:Y:S01]  /*0060*/  S2UR UR5, SR_CgaCtaId ;  /* 0x00000000000579c3 */ /* 0x000f220000008800 */
[----:B0-----:R-:W-:-:S07]  /*0070*/  ISETP.NE.AND P0, PT, R7, RZ, PT ;  /* 0x000000ff0700720c */ /* 0x001fce0003f05270 */
[----:B------:R-:W0:Y:S08]  /*0080*/  LDC R6, c[0x0][0x398] ;  /* 0x0000e600ff067b82 */ /* 0x000e300000000800 */
[----:B------:R-:W5:Y:S08]  /*0090*/  LDC.64 R4, c[0x0][0x380] ;  /* 0x0000e000ff047b82 */ /* 0x000f700000000a00 */
[----:B------:R-:W1:Y:S02]  /*00a0*/  @!P0 LDC.64 R2, c[0x0][0x388] ;  /* 0x0000e200ff028b82 */ /* 0x000e640000000a00 */
[----:B-1----:R-:W-:-:S06]  /*00b0*/  @!P0 IMAD.WIDE R2, R9, 0x8, R2 ;  /* 0x0000000809028825 */ /* 0x002fcc00078e0202 */
[----:B--2---:R-:W2:Y:S01]  /*00c0*/  @!P0 LDG.E.64 R2, desc[UR6][R2.64] ;  /* 0x0000000602028981 */ /* 0x004ea2000c1e1b00 */
[----:B---3--:R-:W-:Y:S01]  /*00d0*/  IMAD R7, R0, UR4, R7 ;  /* 0x0000000400077c24 */ /* 0x008fe2000f8e0207 */
[----:B------:R-:W-:Y:S01]  /*00e0*/  UMOV UR4, 0x400 ;  /* 0x0000040000047882 */ /* 0x000fe20000000000 */
[----:B0-----:R-:W-:Y:S01]  /*00f0*/  IMAD R0, R9, R6, R9 ;  /* 0x0000000609007224 */ /* 0x001fe200078e0209 */
[----:B----4-:R-:W-:-:S03]  /*0100*/  ULEA UR4, UR5, UR4, 0x18 ;  /* 0x0000000405047291 */ /* 0x010fc6000f8ec0ff */
[----:B------:R-:W-:-:S04]  /*0110*/  IMAD.IADD R7, R0, 0x1, R7 ;  /* 0x0000000100077824 */ /* 0x000fc800078e0207 */
[----:B-----5:R-:W-:-:S04]  /*0120*/  IMAD.WIDE R4, R7, 0x8, R4 ;  /* 0x0000000807047825 */ /* 0x020fc800078e0204 */
[----:B------:R-:W-:Y:S01]  /*0130*/  IMAD.MOV.U32 R10, RZ, RZ, 0x1 ;  /* 0x00000001ff0a7424 */ /* 0x000fe200078e00ff */
[----:B--2---:R-:W-:Y:S01]  /*0140*/  @!P0 STS.64 [UR4], R2 ;  /* 0x00000002ff008988 */ /* 0x004fe20008000a04 */
[----:B------:R-:W-:Y:S06]  /*0150*/  BAR.SYNC.DEFER_BLOCKING 0x0 ;  /* 0x0000000000007b1d */ /* 0x000fec0000010000 */
[----:B------:R-:W2:Y:S01]  /*0160*/  LDG.E.64 R8, desc[UR6][R4.64] ;  /* 0x0000000604087981 */ /* 0x000ea2000c1e1b00 */
[----:B------:R-:W-:Y:S03]  /*0170*/  BSSY.RECONVERGENT B0, `(.L_x_0) ;  /* 0x0000013000007945 */ /* 0x000fe60003800200 */
[----:B------:R-:W0:Y:S02]  /*0180*/  LDS.64 R6, [UR4] ;  /* 0x00000004ff067984 */ /* 0x000e240008000a00 */
[----:B0-----:R-:W0:Y:S02]  /*0190*/  MUFU.RCP64H R11, R7 ;  /* 0x00000007000b7308 */ /* 0x001e240000001800 */
[----:B0-----:R-:W-:-:S08]  /*01a0*/  DFMA R12, -R6, R10, 1 ;  /* 0x3ff00000060c742b */ /* 0x001fd0000000010a */
[----:B------:R-:W-:-:S08]  /*01b0*/  DFMA R12, R12, R12, R12 ;  /* 0x0000000c0c0c722b */ /* 0x000fd0000000000c */
[----:B------:R-:W-:-:S08]  /*01c0*/  DFMA R12, R10, R12, R10 ;  /* 0x0000000c0a0c722b */ /* 0x000fd0000000000a */
[----:B------:R-:W-:-:S08]  /*01d0*/  DFMA R10, -R6, R12, 1 ;  /* 0x3ff00000060a742b */ /* 0x000fd0000000010c */
[----:B------:R-:W-:-:S08]  /*01e0*/  DFMA R10, R12, R10, R12 ;  /* 0x0000000a0c0a722b */ /* 0x000fd0000000000c */
[----:B--2---:R-:W-:Y:S01]  /*01f0*/  DMUL R2, R8, R10 ;  /* 0x0000000a08027228 */ /* 0x004fe20000000000 */
[----:B------:R-:W-:-:S07]  /*0200*/  FSETP.GEU.AND P1, PT, |R9|, 6.5827683646048100446e-37, PT ;  /* 0x036000000900780b */ /* 0x000fce0003f2e200 */
[----:B------:R-:W-:-:S08]  /*0210*/  DFMA R12, -R6, R2, R8 ;  /* 0x00000002060c722b */ /* 0x000fd00000000108 */
[----:B------:R-:W-:-:S10]  /*0220*/  DFMA R2, R10, R12, R2 ;  /* 0x0000000c0a02722b */ /* 0x000fd40000000002 */
[----:B------:R-:W-:-:S05]  /*0230*/  FFMA R0, RZ, R7, R3 ;  /* 0x00000007ff007223 */ /* 0x000fca0000000003 */
[----:B------:R-:W-:-:S13]  /*0240*/  FSETP.GT.AND P0, PT, |R0|, 1.469367938527859385e-39, PT ;  /* 0x001000000000780b */ /* 0x000fda0003f04200 */
[----:B------:R-:W-:Y:S05]  /*0250*/  @P0 BRA P1, `(.L_x_1) ;  /* 0x0000000000100947 */ /* 0x000fea0000800000 */
[----:B------:R-:W-:-:S07]  /*0260*/  MOV R0, 0x280 ;  /* 0x0000028000007802 */ /* 0x000fce0000000f00 */
[----:B------:R-:W-:Y:S05]  /*0270*/  CALL.REL.NOINC `($__internal_0_$__cuda_sm20_div_rn_f64_full) ;  /* 0x0000000000147944 */ /* 0x000fea0003c00000 */
[----:B------:R-:W-:Y:S02]  /*0280*/  IMAD.MOV.U32 R2, RZ, RZ, R12 ;  /* 0x000000ffff027224 */ /* 0x000fe400078e000c */
[----:B------:R-:W-:-:S07]  /*0290*/  IMAD.MOV.U32 R3, RZ, RZ, R13 ;  /* 0x000000ffff037224 */ /* 0x000fce00078e000d */
.L_x_1:
[----:B------:R-:W-:Y:S05]  /*02a0*/  BSYNC.RECONVERGENT B0 ;  /* 0x0000000000007941 */ /* 0x000fea0003800200 */
.L_x_0:
[----:B------:R-:W-:Y:S01]  /*02b0*/  STG.E.64 desc[UR6][R4.64], R2 ;  /* 0x0000000204007986 */ /* 0x000fe2000c101b06 */
[----:B------:R-:W-:Y:S05]  /*02c0*/  EXIT ;  /* 0x000000000000794d */ /* 0x000fea0003800000 */
        .weak           $__internal_0_$__cuda_sm20_div_rn_f64_full
        .type           $__internal_0_$__cuda_sm20_div_rn_f64_full,@function
        .size           $__internal_0_$__cuda_sm20_div_rn_f64_full,(.L_x_8 - $__internal_0_$__cuda_sm20_div_rn_f64_full)
$__internal_0_$__cuda_sm20_div_rn_f64_full:
[C---:B------:R-:W-:Y:S01]  /*02d0*/  FSETP.GEU.AND P0, PT, |R7|.reuse, 1.469367938527859385e-39, PT ;  /* 0x001000000700780b */ /* 0x040fe20003f0e200 */
[----:B------:R-:W-:Y:S01]  /*02e0*/  IMAD.MOV.U32 R16, RZ, RZ, 0x1 ;  /* 0x00000001ff107424 */ /* 0x000fe200078e00ff */
[----:B------:R-:W-:Y:S01]  /*02f0*/  LOP3.LUT R2, R7, 0x800fffff, RZ, 0xc0, !PT ;  /* 0x800fffff07027812 */ /* 0x000fe200078ec0ff */
[----:B------:R-:W-:Y:S01]  /*0300*/  BSSY.RECONVERGENT B1, `(.L_x_2) ;  /* 0x0000055000017945 */ /* 0x000fe20003800200 */
[C---:B------:R-:W-:Y:S02]  /*0310*/  FSETP.GEU.AND P2, PT, |R9|.reuse, 1.469367938527859385e-39, PT ;  /* 0x001000000900780b */ /* 0x040fe40003f4e200 */
[----:B------:R-:W-:Y:S01]  /*0320*/  LOP3.LUT R3, R2, 0x3ff00000, RZ, 0xfc, !PT ;  /* 0x3ff0000002037812 */ /* 0x000fe200078efcff */
[----:B------:R-:W-:Y:S01]  /*0330*/  IMAD.MOV.U32 R2, RZ, RZ, R6 ;  /* 0x000000ffff027224 */ /* 0x000fe200078e0006 */
[----:B------:R-:W-:Y:S02]  /*0340*/  LOP3.LUT R12, R9, 0x7ff00000, RZ, 0xc0, !PT ;  /* 0x7ff00000090c7812 */ /* 0x000fe400078ec0ff */
[----:B------:R-:W-:-:S03]  /*0350*/  LOP3.LUT R15, R7, 0x7ff00000, RZ, 0xc0, !PT ;  /* 0x7ff00000070f7812 */ /* 0x000fc600078ec0ff */
[----:B------:R-:W-:Y:S01]  /*0360*/  @!P0 DMUL R2, R6, 8.98846567431157953865e+307 ;  /* 0x7fe0000006028828 */ /* 0x000fe20000000000 */
[----:B------:R-:W-:-:S03]  /*0370*/  ISETP.GE.U32.AND P1, PT, R12, R15, PT ;  /* 0x0000000f0c00720c */ /* 0x000fc60003f26070 */
[----:B------:R-:W-:Y:S01]  /*0380*/  @!P2 LOP3.LUT R13, R7, 0x7ff00000, RZ, 0xc0, !PT ;  /* 0x7ff00000070da812 */ /* 0x000fe200078ec0ff */
[----:B------:R-:W-:Y:S01]  /*0390*/  @!P2 IMAD.MOV.U32 R18, RZ, RZ, RZ ;  /* 0x000000ffff12a224 */ /* 0x000fe200078e00ff */
[----:B------:R-:W0:Y:S02]  /*03a0*/  MUFU.RCP64H R17, R3 ;  /* 0x0000000300117308 */ /* 0x000e240000001800 */
[----:B------:R-:W-:Y:S01]  /*03b0*/  @!P2 ISETP.GE.U32.AND P3, PT, R12, R13, PT ;  /* 0x0000000d0c00a20c */ /* 0x000fe20003f66070 */
[----:B------:R-:W-:-:S05]  /*03c0*/  IMAD.MOV.U32 R13, RZ, RZ, 0x1ca00000 ;  /* 0x1ca00000ff0d7424 */ /* 0x000fca00078e00ff */
[----:B------:R-:W-:-:S04]  /*03d0*/  @!P2 SEL R19, R13, 0x63400000, !P3 ;  /* 0x634000000d13a807 */ /* 0x000fc80005800000 */
[----:B------:R-:W-:-:S04]  /*03e0*/  @!P2 LOP3.LUT R19, R19, 0x80000000, R9, 0xf8, !PT ;  /* 0x800000001313a812 */ /* 0x000fc800078ef809 */
[----:B------:R-:W-:Y:S01]  /*03f0*/  @!P2 LOP3.LUT R19, R19, 0x100000, RZ, 0xfc, !PT ;  /* 0x001000001313a812 */ /* 0x000fe200078efcff */
[----:B0-----:R-:W-:-:S08]  /*0400*/  DFMA R10, R16, -R2, 1 ;  /* 0x3ff00000100a742b */ /* 0x001fd00000000802 */
[----:B------:R-:W-:-:S08]  /*0410*/  DFMA R10, R10, R10, R10 ;  /* 0x0000000a0a0a722b */ /* 0x000fd0000000000a */
[----:B------:R-:W-:Y:S01]  /*0420*/  DFMA R16, R16, R10, R16 ;  /* 0x0000000a1010722b */ /* 0x000fe20000000010 */
[----:B------:R-:W-:Y:S01]  /*0430*/  SEL R11, R13, 0x63400000, !P1 ;  /* 0x634000000d0b7807 */ /* 0x000fe20004800000 */
[----:B------:R-:W-:-:S03]  /*0440*/  IMAD.MOV.U32 R10, RZ, RZ, R8 ;  /* 0x000000ffff0a7224 */ /* 0x000fc600078e0008 */
[----:B------:R-:W-:-:S03]  /*0450*/  LOP3.LUT R11, R11, 0x800fffff, R9, 0xf8, !PT ;  /* 0x800fffff0b0b7812 */ /* 0x000fc600078ef809 */
[----:B------:R-:W-:-:S03]  /*0460*/  DFMA R20, R16, -R2, 1 ;  /* 0x3ff000001014742b */ /* 0x000fc60000000802 */
[----:B------:R-:W-:-:S05]  /*0470*/  @!P2 DFMA R10, R10, 2, -R18 ;  /* 0x400000000a0aa82b */ /* 0x000fca0000000812 */
[----:B------:R-:W-:Y:S01]  /*0480*/  DFMA R16, R16, R20, R16 ;  /* 0x000000141010722b */ /* 0x000fe20000000010 */
[----:B------:R-:W-:Y:S02]  /*0490*/  IMAD.MOV.U32 R21, RZ, RZ, R12 ;  /* 0x000000ffff157224 */ /* 0x000fe400078e000c */
[----:B------:R-:W-:Y:S01]  /*04a0*/  IMAD.MOV.U32 R20, RZ, RZ, R15 ;  /* 0x000000ffff147224 */ /* 0x000fe200078e000f */
[----:B------:R-:W-:Y:S02]  /*04b0*/  @!P0 LOP3.LUT R20, R3, 0x7ff00000, RZ, 0xc0, !PT ;  /* 0x7ff0000003148812 */ /* 0x000fe400078ec0ff */
[----:B------:R-:W-:Y:S02]  /*04c0*/  @!P2 LOP3.LUT R21, R11, 0x7ff00000, RZ, 0xc0, !PT ;  /* 0x7ff000000b15a812 */ /* 0x000fe400078ec0ff */
[----:B------:R-:W-:Y:S01]  /*04d0*/  DMUL R18, R16, R10 ;  /* 0x0000000a10127228 */ /* 0x000fe20000000000 */
[----:B------:R-:W-:Y:S02]  /*04e0*/  VIADD R23, R20, 0xffffffff ;  /* 0xffffffff14177836 */ /* 0x000fe40000000000 */
[----:B------:R-:W-:-:S05]  /*04f0*/  VIADD R22, R21, 0xffffffff ;  /* 0xffffffff15167836 */ /* 0x000fca0000000000 */
[----:B------:R-:W-:Y:S01]  /*0500*/  DFMA R14, R18, -R2, R10 ;  /* 0x80000002120e722b */ /* 0x000fe2000000000a */
[----:B------:R-:W-:-:S04]  /*0510*/  ISETP.GT.U32.AND P0, PT, R22, 0x7feffffe, PT ;  /* 0x7feffffe1600780c */ /* 0x000fc80003f04070 */
[----:B------:R-:W-:-:S03]  /*0520*/  ISETP.GT.U32.OR P0, PT, R23, 0x7feffffe, P0 ;  /* 0x7feffffe1700780c */ /* 0x000fc60000704470 */
[----:B------:R-:W-:-:S10]  /*0530*/  DFMA R14, R16, R14, R18 ;  /* 0x0000000e100e722b */ /* 0x000fd40000000012 */
[----:B------:R-:W-:Y:S05]  /*0540*/  @P0 BRA `(.L_x_3) ;  /* 0x00000000006c0947 */ /* 0x000fea0003800000 */
[----:B------:R-:W-:-:S04]  /*0550*/  LOP3.LUT R9, R7, 0x7ff00000, RZ, 0xc0, !PT ;  /* 0x7ff0000007097812 */ /* 0x000fc800078ec0ff */
[CC--:B------:R-:W-:Y:S02]  /*0560*/  VIADDMNMX R8, R12.reuse, -R9.reuse, 0xb9600000, !PT ;  /* 0xb96000000c087446 */ /* 0x0c0fe40007800909 */
[----:B------:R-:W-:Y:S02]  /*0570*/  ISETP.GE.U32.AND P0, PT, R12, R9, PT ;  /* 0x000000090c00720c */ /* 0x000fe40003f06070 */
[----:B------:R-:W-:Y:S02]  /*0580*/  VIMNMX R8, PT, PT, R8, 0x46a00000, PT ;  /* 0x46a0000008087848 */ /* 0x000fe40003fe0100 */
[----:B------:R-:W-:-:S05]  /*0590*/  SEL R13, R13, 0x63400000, !P0 ;  /* 0x634000000d0d7807 */ /* 0x000fca0004000000 */
[----:B------:R-:W-:Y:S02]  /*05a0*/  IMAD.IADD R16, R8, 0x1, -R13 ;  /* 0x0000000108107824 */ /* 0x000fe400078e0a0d */
[----:B------:R-:W-:Y:S02]  /*05b0*/  IMAD.MOV.U32 R8, RZ, RZ, RZ ;  /* 0x000000ffff087224 */ /* 0x000fe400078e00ff */
[----:B------:R-:W-:-:S06]  /*05c0*/  VIADD R9, R16, 0x7fe00000 ;  /* 0x7fe0000010097836 */ /* 0x000fcc0000000000 */
[----:B------:R-:W-:-:S10]  /*05d0*/  DMUL R12, R14, R8 ;  /* 0x000000080e0c7228 */ /* 0x000fd40000000000 */
[----:B------:R-:W-:-:S13]  /*05e0*/  FSETP.GTU.AND P0, PT, |R13|, 1.469367938527859385e-39, PT ;  /* 0x001000000d00780b */ /* 0x000fda0003f0c200 */
[----:B------:R-:W-:Y:S05]  /*05f0*/  @P0 BRA `(.L_x_4) ;  /* 0x0000000000940947 */ /* 0x000fea0003800000 */
[----:B------:R-:W-:Y:S01]  /*0600*/  DFMA R2, R14, -R2, R10 ;  /* 0x800000020e02722b */ /* 0x000fe2000000000a */
[----:B------:R-:W-:-:S09]  /*0610*/  IMAD.MOV.U32 R8, RZ, RZ, RZ ;  /* 0x000000ffff087224 */ /* 0x000fd200078e00ff */
[C---:B------:R-:W-:Y:S02]  /*0620*/  FSETP.NEU.AND P0, PT, R3.reuse, RZ, PT ;  /* 0x000000ff0300720b */ /* 0x040fe40003f0d000 */
[----:B------:R-:W-:-:S04]  /*0630*/  LOP3.LUT R7, R3, 0x80000000, R7, 0x48, !PT ;  /* 0x8000000003077812 */ /* 0x000fc800078e4807 */
[----:B------:R-:W-:-:S07]  /*0640*/  LOP3.LUT R9, R7, R9, RZ, 0xfc, !PT ;  /* 0x0000000907097212 */ /* 0x000fce00078efcff */
[----:B------:R-:W-:Y:S05]  /*0650*/  @!P0 BRA `(.L_x_4) ;  /* 0x00000000007c8947 */ /* 0x000fea0003800000 */
[----:B------:R-:W-:Y:S01]  /*0660*/  IMAD.MOV R3, RZ, RZ, -R16 ;  /* 0x000000ffff037224 */ /* 0x000fe200078e0a10 */
[----:B------:R-:W-:Y:S01]  /*0670*/  DMUL.RP R8, R14, R8 ;  /* 0x000000080e087228 */ /* 0x000fe20000008000 */
[----:B------:R-:W-:-:S06]  /*0680*/  IMAD.MOV.U32 R2, RZ, RZ, RZ ;  /* 0x000000ffff027224 */ /* 0x000fcc00078e00ff */
[----:B------:R-:W-:-:S03]  /*0690*/  DFMA R2, R12, -R2, R14 ;  /* 0x800000020c02722b */ /* 0x000fc6000000000e */
[----:B------:R-:W-:-:S03]  /*06a0*/  LOP3.LUT R7, R9, R7, RZ, 0x3c, !PT ;  /* 0x0000000709077212 */ /* 0x000fc600078e3cff */
[----:B------:R-:W-:-:S04]  /*06b0*/  IADD3 R2, PT, PT, -R16, -0x43300000, RZ ;  /* 0xbcd0000010027810 */ /* 0x000fc80007ffe1ff */
[----:B------:R-:W-:-:S04]  /*06c0*/  FSETP.NEU.AND P0, PT, |R3|, R2, PT ;  /* 0x000000020300720b */ /* 0x000fc80003f0d200 */
[----:B------:R-:W-:Y:S02]  /*06d0*/  FSEL R12, R8, R12, !P0 ;  /* 0x0000000c080c7208 */ /* 0x000fe40004000000 */
[----:B------:R-:W-:Y:S01]  /*06e0*/  FSEL R13, R7, R13, !P0 ;  /* 0x0000000d070d7208 */ /* 0x000fe20004000000 */
[----:B------:R-:W-:Y:S06]  /*06f0*/  BRA `(.L_x_4) ;  /* 0x0000000000547947 */ /* 0x000fec0003800000 */
.L_x_3:
[----:B------:R-:W-:-:S14]  /*0700*/  DSETP.NAN.AND P0, PT, R8, R8, PT ;  /* 0x000000080800722a */ /* 0x000fdc0003f08000 */
[----:B------:R-:W-:Y:S05]  /*0710*/  @P0 BRA `(.L_x_5) ;  /* 0x0000000000440947 */ /* 0x000fea0003800000 */
[----:B------:R-:W-:-:S14]  /*0720*/  DSETP.NAN.AND P0, PT, R6, R6, PT ;  /* 0x000000060600722a */ /* 0x000fdc0003f08000 */
[----:B------:R-:W-:Y:S05]  /*0730*/  @P0 BRA `(.L_x_6) ;  /* 0x0000000000300947 */ /* 0x000fea0003800000 */
[----:B------:R-:W-:Y:S01]  /*0740*/  ISETP.NE.AND P0, PT, R21, R20, PT ;  /* 0x000000141500720c */ /* 0x000fe20003f05270 */
[----:B------:R-:W-:Y:S02]  /*0750*/  IMAD.MOV.U32 R12, RZ, RZ, 0x0 ;  /* 0x00000000ff0c7424 */ /* 0x000fe400078e00ff */
[----:B------:R-:W-:-:S10]  /*0760*/  IMAD.MOV.U32 R13, RZ, RZ, -0x80000 ;  /* 0xfff80000ff0d7424 */ /* 0x000fd400078e00ff */
[----:B------:R-:W-:Y:S05]  /*0770*/  @!P0 BRA `(.L_x_4) ;  /* 0x0000000000348947 */ /* 0x000fea0003800000 */
[----:B------:R-:W-:Y:S02]  /*0780*/  ISETP.NE.AND P0, PT, R21, 0x7ff00000, PT ;  /* 0x7ff000001500780c */ /* 0x000fe40003f05270 */
[----:B------:R-:W-:Y:S02]  /*0790*/  LOP3.LUT R13, R9, 0x80000000, R7, 0x48, !PT ;  /* 0x80000000090d7812 */ /* 0x000fe400078e4807 */
[----:B------:R-:W-:-:S13]  /*07a0*/  ISETP.EQ.OR P0, PT, R20, RZ, !P0 ;  /* 0x000000ff1400720c */ /* 0x000fda0004702670 */
[----:B------:R-:W-:Y:S01]  /*07b0*/  @P0 LOP3.LUT R2, R13, 0x7ff00000, RZ, 0xfc, !PT ;  /* 0x7ff000000d020812 */ /* 0x000fe200078efcff */
[----:B------:R-:W-:Y:S02]  /*07c0*/  @!P0 IMAD.MOV.U32 R12, RZ, RZ, RZ ;  /* 0x000000ffff0c8224 */ /* 0x000fe400078e00ff */
[----:B------:R-:W-:Y:S02]  /*07d0*/  @P0 IMAD.MOV.U32 R12, RZ, RZ, RZ ;  /* 0x000000ffff0c0224 */ /* 0x000fe400078e00ff */
[----:B------:R-:W-:Y:S01]  /*07e0*/  @P0 IMAD.MOV.U32 R13, RZ, RZ, R2 ;  /* 0x000000ffff0d0224 */ /* 0x000fe200078e0002 */
[----:B------:R-:W-:Y:S06]  /*07f0*/  BRA `(.L_x_4) ;  /* 0x0000000000147947 */ /* 0x000fec0003800000 */
.L_x_6:
[----:B------:R-:W-:Y:S01]  /*0800*/  LOP3.LUT R13, R7, 0x80000, RZ, 0xfc, !PT ;  /* 0x00080000070d7812 */ /* 0x000fe200078efcff */
[----:B------:R-:W-:Y:S01]  /*0810*/  IMAD.MOV.U32 R12, RZ, RZ, R6 ;  /* 0x000000ffff0c7224 */ /* 0x000fe200078e0006 */
[----:B------:R-:W-:Y:S06]  /*0820*/  BRA `(.L_x_4) ;  /* 0x0000000000087947 */ /* 0x000fec0003800000 */
.L_x_5:
[----:B------:R-:W-:Y:S01]  /*0830*/  LOP3.LUT R13, R9, 0x80000, RZ, 0xfc, !PT ;  /* 0x00080000090d7812 */ /* 0x000fe200078efcff */
[----:B------:R-:W-:-:S07]  /*0840*/  IMAD.MOV.U32 R12, RZ, RZ, R8 ;  /* 0x000000ffff0c7224 */ /* 0x000fce00078e0008 */
.L_x_4:
[----:B------:R-:W-:Y:S05]  /*0850*/  BSYNC.RECONVERGENT B1 ;  /* 0x0000000000017941 */ /* 0x000fea0003800200 */
.L_x_2:
[----:B------:R-:W-:Y:S02]  /*0860*/  IMAD.MOV.U32 R2, RZ, RZ, R0 ;  /* 0x000000ffff027224 */ /* 0x000fe400078e0000 */
[----:B------:R-:W-:-:S04]  /*0870*/  IMAD.MOV.U32 R3, RZ, RZ, 0x0 ;  /* 0x00000000ff037424 */ /* 0x000fc800078e00ff */
[----:B------:R-:W-:Y:S05]  /*0880*/  RET.REL.NODEC R2 `(_Z7kernel2PdS_iii) ;  /* 0xfffffff402dc7950 */ /* 0x000fea0003c3ffff */
.L_x_7:
[----:B------:R-:W-:-:S00]  /*0890*/  BRA `(.L_x_7) ;  /* 0xfffffffc00fc7947 */ /* 0x000fc0000383ffff */
[----:B------:R-:W-:-:S00]  /*08a0*/  NOP ;  /* 0x0000000000007918 */ /* 0x000fc00000000000 */
        /* <DEDUP_REMOVED lines=13> */
.L_x_8:


//--------------------- .nv.shared._Z7kernel2PdS_iii --------------------------
	.section	.nv.shared._Z7kernel2PdS_iii,"aw",@nobits
	.sectionflags	@""
	.align	8
.nv.shared._Z7kernel2PdS_iii:
	.zero		1032


//--------------------- .nv.shared.reserved.0     --------------------------
	.section	.nv.shared.reserved.0,"aw",@nobits
	.weak		__nv_reservedSMEM_offset_0_alias
	.size		__nv_reservedSMEM_offset_0_alias, 0, 64
	.other		__nv_reservedSMEM_offset_0_alias,@"STO_CUDA_RESERVED_SHARED STV_DEFAULT"
__nv_reservedSMEM_offset_0_alias:
	.zero		0
	.zero		64


//--------------------- .nv.constant0._Z7kernel2PdS_iii --------------------------
	.section	.nv.constant0._Z7kernel2PdS_iii,"a",@progbits
	.sectionflags	@""
	.align	4
.nv.constant0._Z7kernel2PdS_iii:
	.zero		924


//--------------------- SYMBOLS --------------------------

	.type		.nv.reservedSmem.offset0,@object
	.size		.nv.reservedSmem.offset0,0x4
	.type		.nv.reservedSmem.cap,@object
	.size		.nv.reservedSmem.cap,0x4
